//
// Generated by NVIDIA NVVM Compiler
//
// Compiler Build ID: CL-36424714
// Cuda compilation tools, release 13.0, V13.0.88
// Based on NVVM 20.0.0
//

.version 9.0
.target sm_100
.address_size 64

	// .globl	_Z10addVectorsPfS_S_

.visible .entry _Z10addVectorsPfS_S_(
	.param .u64 .ptr .align 1 _Z10addVectorsPfS_S__param_0,
	.param .u64 .ptr .align 1 _Z10addVectorsPfS_S__param_1,
	.param .u64 .ptr .align 1 _Z10addVectorsPfS_S__param_2
)
{
	.reg .b32 	%r<5>;
	.reg .b32 	%f<4>;
	.reg .b64 	%rd<11>;

	ld.param.u64 	%rd1, [_Z10addVectorsPfS_S__param_0];
	ld.param.u64 	%rd2, [_Z10addVectorsPfS_S__param_1];
	ld.param.u64 	%rd3, [_Z10addVectorsPfS_S__param_2];
	cvta.to.global.u64 	%rd4, %rd3;
	cvta.to.global.u64 	%rd5, %rd2;
	cvta.to.global.u64 	%rd6, %rd1;
	mov.u32 	%r1, %ctaid.x;
	mov.u32 	%r2, %ntid.x;
	mov.u32 	%r3, %tid.x;
	mad.lo.s32 	%r4, %r1, %r2, %r3;
	mul.wide.s32 	%rd7, %r4, 4;
	add.s64 	%rd8, %rd6, %rd7;
	ld.global.f32 	%f1, [%rd8];
	add.s64 	%rd9, %rd5, %rd7;
	ld.global.f32 	%f2, [%rd9];
	add.f32 	%f3, %f1, %f2;
	add.s64 	%rd10, %rd4, %rd7;
	st.global.f32 	[%rd10], %f3;
	ret;

}


// ===== COMPILED SASS (sm_100) =====

	.target	sm_100

	.elftype	@"ET_EXEC"


//--------------------- .note.nv.tkinfo           --------------------------
	.section	.note.nv.tkinfo,"",@"SHT_NOTE"
	.sectionflags	@"SHF_NOTE_NV_TKINFO"
	.tkinfo
        /*0018*/ 	.word	0x00000002
        /*0030*/ 	.string	""
        /*0030*/ 	.string	"ptxas"
        /*0030*/ 	.string	"Cuda compilation tools, release 13.0, V13.0.88"
        /*0030*/ 	.string	"Build cuda_13.0.r13.0/compiler.36424714_0"
        /*0030*/ 	.string	"-arch sm_100 -m 64 "



//--------------------- .note.nv.cuinfo           --------------------------
	.section	.note.nv.cuinfo,"",@"SHT_NOTE"
	.sectionflags	@"SHF_NOTE_NV_CUINFO"
        /*0018*/ 	.short	0x0002
        /*001a*/ 	.short	0x0064
        /*001c*/ 	.short	0x0082
	.zero		2


//--------------------- .nv.info                  --------------------------
	.section	.nv.info,"",@"SHT_CUDA_INFO"
	.align	4


	//----- nvinfo : EIATTR_REGCOUNT
	.align		4
        /*0000*/ 	.byte	0x04, 0x2f
        /*0002*/ 	.short	(.L_1 - .L_0)
	.align		4
.L_0:
        /*0004*/ 	.word	index@(_Z10addVectorsPfS_S_)
        /*0008*/ 	.word	0x0000000c


	//----- nvinfo : EIATTR_FRAME_SIZE
	.align		4
.L_1:
        /*000c*/ 	.byte	0x04, 0x11
        /*000e*/ 	.short	(.L_3 - .L_2)
	.align		4
.L_2:
        /*0010*/ 	.word	index@(_Z10addVectorsPfS_S_)
        /*0014*/ 	.word	0x00000000


	//----- nvinfo : EIATTR_MIN_STACK_SIZE
	.align		4
.L_3:
        /*0018*/ 	.byte	0x04, 0x12
        /*001a*/ 	.short	(.L_5 - .L_4)
	.align		4
.L_4:
        /*001c*/ 	.word	index@(_Z10addVectorsPfS_S_)
        /*0020*/ 	.word	0x00000000
.L_5:


//--------------------- .nv.compat                --------------------------
	.section	.nv.compat,"",@"SHT_CUDA_COMPAT_INFO"
	.align	4
        /*0000*/ 	.byte	0x02, 0x09, 0x00, 0x00, 0x02, 0x02, 0x01, 0x00, 0x02, 0x05, 0x05, 0x00, 0x03, 0x07, 0x01, 0x01
        /*0010*/ 	.byte	0x02, 0x03, 0x00, 0x00, 0x02, 0x06, 0x01, 0x00, 0x04, 0x0b, 0x08, 0x00, 0x09, 0x00, 0x00, 0x00
        /*0020*/ 	.byte	0x00, 0x00, 0x00, 0x00


//--------------------- .nv.info._Z10addVectorsPfS_S_ --------------------------
	.section	.nv.info._Z10addVectorsPfS_S_,"",@"SHT_CUDA_INFO"
	.sectionflags	@""
	.align	4


	//----- nvinfo : EIATTR_CUDA_API_VERSION
	.align		4
        /*0000*/ 	.byte	0x04, 0x37
        /*0002*/ 	.short	(.L_7 - .L_6)
.L_6:
        /*0004*/ 	.word	0x00000082


	//----- nvinfo : EIATTR_KPARAM_INFO
	.align		4
.L_7:
        /*0008*/ 	.byte	0x04, 0x17
        /*000a*/ 	.short	(.L_9 - .L_8)
.L_8:
        /*000c*/ 	.word	0x00000000
        /*0010*/ 	.short	0x0002
        /*0012*/ 	.short	0x0010
        /*0014*/ 	.byte	0x00, 0xf5, 0x21, 0x00


	//----- nvinfo : EIATTR_KPARAM_INFO
	.align		4
.L_9:
        /*0018*/ 	.byte	0x04, 0x17
        /*001a*/ 	.short	(.L_11 - .L_10)
.L_10:
        /*001c*/ 	.word	0x00000000
        /*0020*/ 	.short	0x0001
        /*0022*/ 	.short	0x0008
        /*0024*/ 	.byte	0x00, 0xf5, 0x21, 0x00


	//----- nvinfo : EIATTR_KPARAM_INFO
	.align		4
.L_11:
        /*0028*/ 	.byte	0x04, 0x17
        /*002a*/ 	.short	(.L_13 - .L_12)
.L_12:
        /*002c*/ 	.word	0x00000000
        /*0030*/ 	.short	0x0000
        /*0032*/ 	.short	0x0000
        /*0034*/ 	.byte	0x00, 0xf5, 0x21, 0x00


	//----- nvinfo : EIATTR_SPARSE_MMA_MASK
	.align		4
.L_13:
        /*0038*/ 	.byte	0x03, 0x50
        /*003a*/ 	.short	0x0000


	//----- nvinfo : EIATTR_MAXREG_COUNT
	.align		4
        /*003c*/ 	.byte	0x03, 0x1b
        /*003e*/ 	.short	0x00ff


	//----- nvinfo : EIATTR_MERCURY_ISA_VERSION
	.align		4
        /*0040*/ 	.byte	0x03, 0x5f
        /*0042*/ 	.short	0x0101


	//----- nvinfo : EIATTR_VRC_CTA_INIT_COUNT
	.align		4
        /*0044*/ 	.byte	0x02, 0x4a
	.zero		1
	.zero		1


	//----- nvinfo : EIATTR_EXIT_INSTR_OFFSETS
	.align		4
        /*0048*/ 	.byte	0x04, 0x1c
        /*004a*/ 	.short	(.L_15 - .L_14)


	//   ....[0]....
.L_14:
        /*004c*/ 	.word	0x00000100


	//----- nvinfo : EIATTR_CBANK_PARAM_SIZE
	.align		4
.L_15:
        /*0050*/ 	.byte	0x03, 0x19
        /*0052*/ 	.short	0x0018


	//----- nvinfo : EIATTR_PARAM_CBANK
	.align		4
        /*0054*/ 	.byte	0x04, 0x0a
        /*0056*/ 	.short	(.L_17 - .L_16)
	.align		4
.L_16:
        /*0058*/ 	.word	index@(.nv.constant0._Z10addVectorsPfS_S_)
        /*005c*/ 	.short	0x0380
        /*005e*/ 	.short	0x0018


	//----- nvinfo : EIATTR_SW_WAR
	.align		4
.L_17:
        /*0060*/ 	.byte	0x04, 0x36
        /*0062*/ 	.short	(.L_19 - .L_18)
.L_18:
        /*0064*/ 	.word	0x00000008
.L_19:


//--------------------- .nv.callgraph             --------------------------
	.section	.nv.callgraph,"",@"SHT_CUDA_CALLGRAPH"
	.align	4
	.sectionentsize	8
	.align		4
        /*0000*/ 	.word	0x00000000
	.align		4
        /*0004*/ 	.word	0xffffffff
	.align		4
        /*0008*/ 	.word	0x00000000
	.align		4
        /*000c*/ 	.word	0xfffffffe
	.align		4
        /*0010*/ 	.word	0x00000000
	.align		4
        /*0014*/ 	.word	0xfffffffd
	.align		4
        /*0018*/ 	.word	0x00000000
	.align		4
        /*001c*/ 	.word	0xfffffffc


//--------------------- .text._Z10addVectorsPfS_S_ --------------------------
	.section	.text._Z10addVectorsPfS_S_,"ax",@progbits
	.align	128
        .global         _Z10addVectorsPfS_S_
        .type           _Z10addVectorsPfS_S_,@function
        .size           _Z10addVectorsPfS_S_,(.L_x_1 - _Z10addVectorsPfS_S_)
        .other          _Z10addVectorsPfS_S_,@"STO_CUDA_ENTRY STV_DEFAULT"
_Z10addVectorsPfS_S_:
.text._Z10addVectorsPfS_S_:
[----:B------:R-:W-:Y:S01]  /*0000*/  LDC R1, c[0x0][0x37c] ;  /* 0x0000df00ff017b82 */ /* 0x000fe20000000800 */
[----:B------:R-:W0:Y:S07]  /*0010*/  S2R R0, SR_TID.X ;  /* 0x0000000000007919 */ /* 0x000e2e0000002100 */
[----:B------:R-:W0:Y:S01]  /*0020*/  S2UR UR6, SR_CTAID.X ;  /* 0x00000000000679c3 */ /* 0x000e220000002500 */
[----:B------:R-:W1:Y:S07]  /*0030*/  LDCU.64 UR4, c[0x0][0x358] ;  /* 0x00006b00ff0477ac */ /* 0x000e6e0008000a00 */
[----:B------:R-:W0:Y:S08]  /*0040*/  LDC R9, c[0x0][0x360] ;  /* 0x0000d800ff097b82 */ /* 0x000e300000000800 */
[----:B------:R-:W2:Y:S08]  /*0050*/  LDC.64 R2, c[0x0][0x380] ;  /* 0x0000e000ff027b82 */ /* 0x000eb00000000a00 */
[----:B------:R-:W3:Y:S01]  /*0060*/  LDC.64 R4, c[0x0][0x388] ;  /* 0x0000e200ff047b82 */ /* 0x000ee20000000a00 */
[----:B0-----:R-:W-:-:S07]  /*0070*/  IMAD R9, R9, UR6, R0 ;  /* 0x0000000609097c24 */ /* 0x001fce000f8e0200 */
[----:B------:R-:W0:Y:S01]  /*0080*/  LDC.64 R6, c[0x0][0x390] ;  /* 0x0000e400ff067b82 */ /* 0x000e220000000a00 */
[----:B--2---:R-:W-:-:S06]  /*0090*/  IMAD.WIDE R2, R9, 0x4, R2 ;  /* 0x0000000409027825 */ /* 0x004fcc00078e0202 */
[----:B-1----:R-:W2:Y:S01]  /*00a0*/  LDG.E R2, desc[UR4][R2.64] ;  /* 0x0000000402027981 */ /* 0x002ea2000c1e1900 */
[----:B---3--:R-:W-:-:S06]  /*00b0*/  IMAD.WIDE R4, R9, 0x4, R4 ;  /* 0x0000000409047825 */ /* 0x008fcc00078e0204 */
[----:B------:R-:W2:Y:S01]  /*00c0*/  LDG.E R5, desc[UR4][R4.64] ;  /* 0x0000000404057981 */ /* 0x000ea2000c1e1900 */
[----:B0-----:R-:W-:-:S04]  /*00d0*/  IMAD.WIDE R6, R9, 0x4, R6 ;  /* 0x0000000409067825 */ /* 0x001fc800078e0206 */
[----:B--2---:R-:W-:-:S05]  /*00e0*/  FADD R9, R2, R5 ;  /* 0x0000000502097221 */ /* 0x004fca0000000000 */
[----:B------:R-:W-:Y:S01]  /*00f0*/  STG.E desc[UR4][R6.64], R9 ;  /* 0x0000000906007986 */ /* 0x000fe2000c101904 */
[----:B------:R-:W-:Y:S05]  /*0100*/  EXIT ;  /* 0x000000000000794d */ /* 0x000fea0003800000 */
.L_x_0:
[----:B------:R-:W-:-:S00]  /*0110*/  BRA `(.L_x_0) ;  /* 0xfffffffc00fc7947 */ /* 0x000fc0000383ffff */
[----:B------:R-:W-:-:S00]  /*0120*/  NOP ;  /* 0x0000000000007918 */ /* 0x000fc00000000000 */
        /* <DEDUP_REMOVED lines=13> */
.L_x_1:


//--------------------- .nv.shared.reserved.0     --------------------------
	.section	.nv.shared.reserved.0,"aw",@nobits
	.weak		__nv_reservedSMEM_offset_0_alias
	.size		__nv_reservedSMEM_offset_0_alias, 0, 64
	.other		__nv_reservedSMEM_offset_0_alias,@"STO_CUDA_RESERVED_SHARED STV_DEFAULT"
__nv_reservedSMEM_offset_0_alias:
	.zero		0
	.zero		64


//--------------------- .nv.constant0._Z10addVectorsPfS_S_ --------------------------
	.section	.nv.constant0._Z10addVectorsPfS_S_,"a",@progbits
	.sectionflags	@""
	.align	4
.nv.constant0._Z10addVectorsPfS_S_:
	.zero		920


//--------------------- SYMBOLS --------------------------

	.type		.nv.reservedSmem.offset0,@object
	.size		.nv.reservedSmem.offset0,0x4
